//
// Generated by NVIDIA NVVM Compiler
//
// Compiler Build ID: CL-36424714
// Cuda compilation tools, release 13.0, V13.0.88
// Based on NVVM 20.0.0
//

.version 9.0
.target sm_100
.address_size 64

	// .globl	_Z9Cauta_NodP3NodP6MuchiePiS3_S3_

.visible .entry _Z9Cauta_NodP3NodP6MuchiePiS3_S3_(
	.param .u64 .ptr .align 1 _Z9Cauta_NodP3NodP6MuchiePiS3_S3__param_0,
	.param .u64 .ptr .align 1 _Z9Cauta_NodP3NodP6MuchiePiS3_S3__param_1,
	.param .u64 .ptr .align 1 _Z9Cauta_NodP3NodP6MuchiePiS3_S3__param_2,
	.param .u64 .ptr .align 1 _Z9Cauta_NodP3NodP6MuchiePiS3_S3__param_3,
	.param .u64 .ptr .align 1 _Z9Cauta_NodP3NodP6MuchiePiS3_S3__param_4
)
{
	.reg .pred 	%p<15>;
	.reg .b16 	%rs<3>;
	.reg .b32 	%r<34>;
	.reg .b64 	%rd<30>;

	ld.param.u64 	%rd18, [_Z9Cauta_NodP3NodP6MuchiePiS3_S3__param_0];
	ld.param.u64 	%rd14, [_Z9Cauta_NodP3NodP6MuchiePiS3_S3__param_1];
	ld.param.u64 	%rd15, [_Z9Cauta_NodP3NodP6MuchiePiS3_S3__param_2];
	ld.param.u64 	%rd16, [_Z9Cauta_NodP3NodP6MuchiePiS3_S3__param_3];
	ld.param.u64 	%rd17, [_Z9Cauta_NodP3NodP6MuchiePiS3_S3__param_4];
	cvta.to.global.u64 	%rd1, %rd18;
	mov.u32 	%r1, %tid.x;
	mul.wide.u32 	%rd19, %r1, 8;
	add.s64 	%rd20, %rd1, %rd19;
	add.s64 	%rd2, %rd20, 4;
	ld.global.u8 	%rs1, [%rd20+4];
	setp.ne.s16 	%p1, %rs1, 0;
	@%p1 bra 	$L__BB0_16;
	cvta.to.global.u64 	%rd21, %rd16;
	mov.b16 	%rs2, 1;
	st.global.u8 	[%rd2], %rs2;
	mul.wide.u32 	%rd22, %r1, 4;
	add.s64 	%rd3, %rd21, %rd22;
	cvta.to.global.u64 	%rd4, %rd14;
	cvta.to.global.u64 	%rd5, %rd15;
	cvta.to.global.u64 	%rd6, %rd17;
	mov.b32 	%r31, 0;
$L__BB0_2:
	ld.global.u32 	%r3, [%rd2+-4];
	mul.wide.u32 	%rd23, %r31, 8;
	add.s64 	%rd24, %rd1, %rd23;
	ld.global.u32 	%r4, [%rd24];
	mov.b32 	%r32, 0;
$L__BB0_3:
	cvt.u64.u32 	%rd7, %r32;
	mul.wide.u32 	%rd25, %r32, 8;
	add.s64 	%rd8, %rd4, %rd25;
	ld.global.u32 	%r13, [%rd8];
	setp.ne.s32 	%p2, %r13, %r3;
	@%p2 bra 	$L__BB0_6;
	ld.global.u32 	%r14, [%rd8+4];
	setp.ne.s32 	%p3, %r14, %r4;
	mov.u64 	%rd29, %rd7;
	@%p3 bra 	$L__BB0_6;
$L__BB0_5:
	shl.b64 	%rd26, %rd29, 2;
	add.s64 	%rd27, %rd5, %rd26;
	ld.global.u32 	%r33, [%rd27];
	bra.uni 	$L__BB0_13;
$L__BB0_6:
	ld.global.u32 	%r15, [%rd8+8];
	setp.ne.s32 	%p4, %r15, %r3;
	@%p4 bra 	$L__BB0_8;
	cvt.u32.u64 	%r16, %rd7;
	add.s32 	%r17, %r16, 1;
	cvt.u64.u32 	%rd29, %r17;
	ld.global.u32 	%r18, [%rd8+12];
	setp.eq.s32 	%p5, %r18, %r4;
	@%p5 bra 	$L__BB0_5;
$L__BB0_8:
	ld.global.u32 	%r19, [%rd8+16];
	setp.ne.s32 	%p6, %r19, %r3;
	@%p6 bra 	$L__BB0_10;
	cvt.u32.u64 	%r20, %rd7;
	add.s32 	%r21, %r20, 2;
	cvt.u64.u32 	%rd29, %r21;
	ld.global.u32 	%r22, [%rd8+20];
	setp.eq.s32 	%p7, %r22, %r4;
	@%p7 bra 	$L__BB0_5;
$L__BB0_10:
	ld.global.u32 	%r23, [%rd8+24];
	setp.ne.s32 	%p8, %r23, %r3;
	@%p8 bra 	$L__BB0_12;
	cvt.u32.u64 	%r24, %rd7;
	add.s32 	%r25, %r24, 3;
	cvt.u64.u32 	%rd29, %r25;
	ld.global.u32 	%r26, [%rd8+28];
	setp.eq.s32 	%p9, %r26, %r4;
	@%p9 bra 	$L__BB0_5;
$L__BB0_12:
	cvt.u32.u64 	%r28, %rd7;
	add.s32 	%r32, %r28, 4;
	setp.ne.s32 	%p10, %r32, 500;
	mov.b32 	%r33, 1000000;
	@%p10 bra 	$L__BB0_3;
$L__BB0_13:
	mul.wide.u32 	%rd28, %r31, 4;
	add.s64 	%rd13, %rd6, %rd28;
	ld.global.u32 	%r29, [%rd13];
	ld.global.u32 	%r30, [%rd3];
	add.s32 	%r9, %r30, %r33;
	setp.le.s32 	%p11, %r29, %r9;
	setp.gt.s32 	%p12, %r33, 999999;
	or.pred  	%p13, %p12, %p11;
	@%p13 bra 	$L__BB0_15;
	st.global.u32 	[%rd13], %r9;
$L__BB0_15:
	add.s32 	%r31, %r31, 1;
	setp.ne.s32 	%p14, %r31, 500;
	@%p14 bra 	$L__BB0_2;
$L__BB0_16:
	ret;

}
	// .globl	_Z17UpdateCostDrumuriP3NodPiS1_
.visible .entry _Z17UpdateCostDrumuriP3NodPiS1_(
	.param .u64 .ptr .align 1 _Z17UpdateCostDrumuriP3NodPiS1__param_0,
	.param .u64 .ptr .align 1 _Z17UpdateCostDrumuriP3NodPiS1__param_1,
	.param .u64 .ptr .align 1 _Z17UpdateCostDrumuriP3NodPiS1__param_2
)
{
	.reg .pred 	%p<2>;
	.reg .b16 	%rs<2>;
	.reg .b32 	%r<7>;
	.reg .b64 	%rd<12>;

	ld.param.u64 	%rd3, [_Z17UpdateCostDrumuriP3NodPiS1__param_0];
	ld.param.u64 	%rd4, [_Z17UpdateCostDrumuriP3NodPiS1__param_1];
	ld.param.u64 	%rd5, [_Z17UpdateCostDrumuriP3NodPiS1__param_2];
	cvta.to.global.u64 	%rd6, %rd5;
	cvta.to.global.u64 	%rd7, %rd4;
	mov.u32 	%r1, %tid.x;
	mul.wide.u32 	%rd8, %r1, 4;
	add.s64 	%rd1, %rd7, %rd8;
	ld.global.u32 	%r6, [%rd1];
	add.s64 	%rd2, %rd6, %rd8;
	ld.global.u32 	%r3, [%rd2];
	setp.le.s32 	%p1, %r6, %r3;
	@%p1 bra 	$L__BB1_2;
	cvta.to.global.u64 	%rd9, %rd3;
	st.global.u32 	[%rd1], %r3;
	mul.wide.u32 	%rd10, %r1, 8;
	add.s64 	%rd11, %rd9, %rd10;
	mov.b16 	%rs1, 0;
	st.global.u8 	[%rd11+4], %rs1;
	ld.global.u32 	%r6, [%rd1];
$L__BB1_2:
	st.global.u32 	[%rd2], %r6;
	ret;

}


// ===== COMPILED SASS (sm_100) =====

	.target	sm_100

	.elftype	@"ET_EXEC"


//--------------------- .note.nv.tkinfo           --------------------------
	.section	.note.nv.tkinfo,"",@"SHT_NOTE"
	.sectionflags	@"SHF_NOTE_NV_TKINFO"
	.tkinfo
        /*0018*/ 	.word	0x00000002
        /*0030*/ 	.string	""
        /*0030*/ 	.string	"ptxas"
        /*0030*/ 	.string	"Cuda compilation tools, release 13.0, V13.0.88"
        /*0030*/ 	.string	"Build cuda_13.0.r13.0/compiler.36424714_0"
        /*0030*/ 	.string	"-arch sm_100 -m 64 "



//--------------------- .note.nv.cuinfo           --------------------------
	.section	.note.nv.cuinfo,"",@"SHT_NOTE"
	.sectionflags	@"SHF_NOTE_NV_CUINFO"
        /*0018*/ 	.short	0x0002
        /*001a*/ 	.short	0x0064
        /*001c*/ 	.short	0x0082
	.zero		2


//--------------------- .nv.info                  --------------------------
	.section	.nv.info,"",@"SHT_CUDA_INFO"
	.align	4


	//----- nvinfo : EIATTR_REGCOUNT
	.align		4
        /*0000*/ 	.byte	0x04, 0x2f
        /*0002*/ 	.short	(.L_1 - .L_0)
	.align		4
.L_0:
        /*0004*/ 	.word	index@(_Z9Cauta_NodP3NodP6MuchiePiS3_S3_)
        /*0008*/ 	.word	0x00000012


	//----- nvinfo : EIATTR_FRAME_SIZE
	.align		4
.L_1:
        /*000c*/ 	.byte	0x04, 0x11
        /*000e*/ 	.short	(.L_3 - .L_2)
	.align		4
.L_2:
        /*0010*/ 	.word	index@(_Z9Cauta_NodP3NodP6MuchiePiS3_S3_)
        /*0014*/ 	.word	0x00000000


	//----- nvinfo : EIATTR_REGCOUNT
	.align		4
.L_3:
        /*0018*/ 	.byte	0x04, 0x2f
        /*001a*/ 	.short	(.L_5 - .L_4)
	.align		4
.L_4:
        /*001c*/ 	.word	index@(_Z17UpdateCostDrumuriP3NodPiS1_)
        /*0020*/ 	.word	0x0000000e


	//----- nvinfo : EIATTR_FRAME_SIZE
	.align		4
.L_5:
        /*0024*/ 	.byte	0x04, 0x11
        /*0026*/ 	.short	(.L_7 - .L_6)
	.align		4
.L_6:
        /*0028*/ 	.word	index@(_Z17UpdateCostDrumuriP3NodPiS1_)
        /*002c*/ 	.word	0x00000000


	//----- nvinfo : EIATTR_MIN_STACK_SIZE
	.align		4
.L_7:
        /*0030*/ 	.byte	0x04, 0x12
        /*0032*/ 	.short	(.L_9 - .L_8)
	.align		4
.L_8:
        /*0034*/ 	.word	index@(_Z17UpdateCostDrumuriP3NodPiS1_)
        /*0038*/ 	.word	0x00000000


	//----- nvinfo : EIATTR_MIN_STACK_SIZE
	.align		4
.L_9:
        /*003c*/ 	.byte	0x04, 0x12
        /*003e*/ 	.short	(.L_11 - .L_10)
	.align		4
.L_10:
        /*0040*/ 	.word	index@(_Z9Cauta_NodP3NodP6MuchiePiS3_S3_)
        /*0044*/ 	.word	0x00000000
.L_11:


//--------------------- .nv.compat                --------------------------
	.section	.nv.compat,"",@"SHT_CUDA_COMPAT_INFO"
	.align	4
        /*0000*/ 	.byte	0x02, 0x09, 0x00, 0x00, 0x02, 0x02, 0x01, 0x00, 0x02, 0x05, 0x05, 0x00, 0x03, 0x07, 0x01, 0x01
        /*0010*/ 	.byte	0x02, 0x03, 0x00, 0x00, 0x02, 0x06, 0x01, 0x00, 0x04, 0x0b, 0x08, 0x00, 0x09, 0x00, 0x00, 0x00
        /*0020*/ 	.byte	0x00, 0x00, 0x00, 0x00


//--------------------- .nv.info._Z17UpdateCostDrumuriP3NodPiS1_ --------------------------
	.section	.nv.info._Z17UpdateCostDrumuriP3NodPiS1_,"",@"SHT_CUDA_INFO"
	.sectionflags	@""
	.align	4


	//----- nvinfo : EIATTR_CUDA_API_VERSION
	.align		4
        /*0000*/ 	.byte	0x04, 0x37
        /*0002*/ 	.short	(.L_13 - .L_12)
.L_12:
        /*0004*/ 	.word	0x00000082


	//----- nvinfo : EIATTR_KPARAM_INFO
	.align		4
.L_13:
        /*0008*/ 	.byte	0x04, 0x17
        /*000a*/ 	.short	(.L_15 - .L_14)
.L_14:
        /*000c*/ 	.word	0x00000000
        /*0010*/ 	.short	0x0002
        /*0012*/ 	.short	0x0010
        /*0014*/ 	.byte	0x00, 0xf5, 0x21, 0x00


	//----- nvinfo : EIATTR_KPARAM_INFO
	.align		4
.L_15:
        /*0018*/ 	.byte	0x04, 0x17
        /*001a*/ 	.short	(.L_17 - .L_16)
.L_16:
        /*001c*/ 	.word	0x00000000
        /*0020*/ 	.short	0x0001
        /*0022*/ 	.short	0x0008
        /*0024*/ 	.byte	0x00, 0xf5, 0x21, 0x00


	//----- nvinfo : EIATTR_KPARAM_INFO
	.align		4
.L_17:
        /*0028*/ 	.byte	0x04, 0x17
        /*002a*/ 	.short	(.L_19 - .L_18)
.L_18:
        /*002c*/ 	.word	0x00000000
        /*0030*/ 	.short	0x0000
        /*0032*/ 	.short	0x0000
        /*0034*/ 	.byte	0x00, 0xf5, 0x21, 0x00


	//----- nvinfo : EIATTR_SPARSE_MMA_MASK
	.align		4
.L_19:
        /*0038*/ 	.byte	0x03, 0x50
        /*003a*/ 	.short	0x0000


	//----- nvinfo : EIATTR_MAXREG_COUNT
	.align		4
        /*003c*/ 	.byte	0x03, 0x1b
        /*003e*/ 	.short	0x00ff


	//----- nvinfo : EIATTR_MERCURY_ISA_VERSION
	.align		4
        /*0040*/ 	.byte	0x03, 0x5f
        /*0042*/ 	.short	0x0101


	//----- nvinfo : EIATTR_VRC_CTA_INIT_COUNT
	.align		4
        /*0044*/ 	.byte	0x02, 0x4a
	.zero		1
	.zero		1


	//----- nvinfo : EIATTR_EXIT_INSTR_OFFSETS
	.align		4
        /*0048*/ 	.byte	0x04, 0x1c
        /*004a*/ 	.short	(.L_21 - .L_20)


	//   ....[0]....
.L_20:
        /*004c*/ 	.word	0x00000130


	//----- nvinfo : EIATTR_CRS_STACK_SIZE
	.align		4
.L_21:
        /*0050*/ 	.byte	0x04, 0x1e
        /*0052*/ 	.short	(.L_23 - .L_22)
.L_22:
        /*0054*/ 	.word	0x00000000


	//----- nvinfo : EIATTR_CBANK_PARAM_SIZE
	.align		4
.L_23:
        /*0058*/ 	.byte	0x03, 0x19
        /*005a*/ 	.short	0x0018


	//----- nvinfo : EIATTR_PARAM_CBANK
	.align		4
        /*005c*/ 	.byte	0x04, 0x0a
        /*005e*/ 	.short	(.L_25 - .L_24)
	.align		4
.L_24:
        /*0060*/ 	.word	index@(.nv.constant0._Z17UpdateCostDrumuriP3NodPiS1_)
        /*0064*/ 	.short	0x0380
        /*0066*/ 	.short	0x0018


	//----- nvinfo : EIATTR_SW_WAR
	.align		4
.L_25:
        /*0068*/ 	.byte	0x04, 0x36
        /*006a*/ 	.short	(.L_27 - .L_26)
.L_26:
        /*006c*/ 	.word	0x00000008
.L_27:


//--------------------- .nv.info._Z9Cauta_NodP3NodP6MuchiePiS3_S3_ --------------------------
	.section	.nv.info._Z9Cauta_NodP3NodP6MuchiePiS3_S3_,"",@"SHT_CUDA_INFO"
	.sectionflags	@""
	.align	4


	//----- nvinfo : EIATTR_CUDA_API_VERSION
	.align		4
        /*0000*/ 	.byte	0x04, 0x37
        /*0002*/ 	.short	(.L_29 - .L_28)
.L_28:
        /*0004*/ 	.word	0x00000082


	//----- nvinfo : EIATTR_KPARAM_INFO
	.align		4
.L_29:
        /*0008*/ 	.byte	0x04, 0x17
        /*000a*/ 	.short	(.L_31 - .L_30)
.L_30:
        /*000c*/ 	.word	0x00000000
        /*0010*/ 	.short	0x0004
        /*0012*/ 	.short	0x0020
        /*0014*/ 	.byte	0x00, 0xf5, 0x21, 0x00


	//----- nvinfo : EIATTR_KPARAM_INFO
	.align		4
.L_31:
        /*0018*/ 	.byte	0x04, 0x17
        /*001a*/ 	.short	(.L_33 - .L_32)
.L_32:
        /*001c*/ 	.word	0x00000000
        /*0020*/ 	.short	0x0003
        /*0022*/ 	.short	0x0018
        /*0024*/ 	.byte	0x00, 0xf5, 0x21, 0x00


	//----- nvinfo : EIATTR_KPARAM_INFO
	.align		4
.L_33:
        /*0028*/ 	.byte	0x04, 0x17
        /*002a*/ 	.short	(.L_35 - .L_34)
.L_34:
        /*002c*/ 	.word	0x00000000
        /*0030*/ 	.short	0x0002
        /*0032*/ 	.short	0x0010
        /*0034*/ 	.byte	0x00, 0xf5, 0x21, 0x00


	//----- nvinfo : EIATTR_KPARAM_INFO
	.align		4
.L_35:
        /*0038*/ 	.byte	0x04, 0x17
        /*003a*/ 	.short	(.L_37 - .L_36)
.L_36:
        /*003c*/ 	.word	0x00000000
        /*0040*/ 	.short	0x0001
        /*0042*/ 	.short	0x0008
        /*0044*/ 	.byte	0x00, 0xf5, 0x21, 0x00


	//----- nvinfo : EIATTR_KPARAM_INFO
	.align		4
.L_37:
        /*0048*/ 	.byte	0x04, 0x17
        /*004a*/ 	.short	(.L_39 - .L_38)
.L_38:
        /*004c*/ 	.word	0x00000000
        /*0050*/ 	.short	0x0000
        /*0052*/ 	.short	0x0000
        /*0054*/ 	.byte	0x00, 0xf5, 0x21, 0x00


	//----- nvinfo : EIATTR_SPARSE_MMA_MASK
	.align		4
.L_39:
        /*0058*/ 	.byte	0x03, 0x50
        /*005a*/ 	.short	0x0000


	//----- nvinfo : EIATTR_MAXREG_COUNT
	.align		4
        /*005c*/ 	.byte	0x03, 0x1b
        /*005e*/ 	.short	0x00ff


	//----- nvinfo : EIATTR_MERCURY_ISA_VERSION
	.align		4
        /*0060*/ 	.byte	0x03, 0x5f
        /*0062*/ 	.short	0x0101


	//----- nvinfo : EIATTR_VRC_CTA_INIT_COUNT
	.align		4
        /*0064*/ 	.byte	0x02, 0x4a
	.zero		1
	.zero		1


	//----- nvinfo : EIATTR_EXIT_INSTR_OFFSETS
	.align		4
        /*0068*/ 	.byte	0x04, 0x1c
        /*006a*/ 	.short	(.L_41 - .L_40)


	//   ....[0]....
.L_40:
        /*006c*/ 	.word	0x00000070


	//   ....[1]....
        /*0070*/ 	.word	0x00000570


	//----- nvinfo : EIATTR_CRS_STACK_SIZE
	.align		4
.L_41:
        /*0074*/ 	.byte	0x04, 0x1e
        /*0076*/ 	.short	(.L_43 - .L_42)
.L_42:
        /*0078*/ 	.word	0x00000000


	//----- nvinfo : EIATTR_CBANK_PARAM_SIZE
	.align		4
.L_43:
        /*007c*/ 	.byte	0x03, 0x19
        /*007e*/ 	.short	0x0028


	//----- nvinfo : EIATTR_PARAM_CBANK
	.align		4
        /*0080*/ 	.byte	0x04, 0x0a
        /*0082*/ 	.short	(.L_45 - .L_44)
	.align		4
.L_44:
        /*0084*/ 	.word	index@(.nv.constant0._Z9Cauta_NodP3NodP6MuchiePiS3_S3_)
        /*0088*/ 	.short	0x0380
        /*008a*/ 	.short	0x0028


	//----- nvinfo : EIATTR_SW_WAR
	.align		4
.L_45:
        /*008c*/ 	.byte	0x04, 0x36
        /*008e*/ 	.short	(.L_47 - .L_46)
.L_46:
        /*0090*/ 	.word	0x00000008
.L_47:


//--------------------- .nv.callgraph             --------------------------
	.section	.nv.callgraph,"",@"SHT_CUDA_CALLGRAPH"
	.align	4
	.sectionentsize	8
	.align		4
        /*0000*/ 	.word	0x00000000
	.align		4
        /*0004*/ 	.word	0xffffffff
	.align		4
        /*0008*/ 	.word	0x00000000
	.align		4
        /*000c*/ 	.word	0xfffffffe
	.align		4
        /*0010*/ 	.word	0x00000000
	.align		4
        /*0014*/ 	.word	0xfffffffd
	.align		4
        /*0018*/ 	.word	0x00000000
	.align		4
        /*001c*/ 	.word	0xfffffffc


//--------------------- .text._Z17UpdateCostDrumuriP3NodPiS1_ --------------------------
	.section	.text._Z17UpdateCostDrumuriP3NodPiS1_,"ax",@progbits
	.align	128
        .global         _Z17UpdateCostDrumuriP3NodPiS1_
        .type           _Z17UpdateCostDrumuriP3NodPiS1_,@function
        .size           _Z17UpdateCostDrumuriP3NodPiS1_,(.L_x_17 - _Z17UpdateCostDrumuriP3NodPiS1_)
        .other          _Z17UpdateCostDrumuriP3NodPiS1_,@"STO_CUDA_ENTRY STV_DEFAULT"
_Z17UpdateCostDrumuriP3NodPiS1_:
.text._Z17UpdateCostDrumuriP3NodPiS1_:
[----:B------:R-:W-:Y:S01]  /*0000*/  LDC R1, c[0x0][0x37c] ;  /* 0x0000df00ff017b82 */ /* 0x000fe20000000800 */
[----:B------:R-:W0:Y:S07]  /*0010*/  S2R R11, SR_TID.X ;  /* 0x00000000000b7919 */ /* 0x000e2e0000002100 */
[----:B------:R-:W0:Y:S01]  /*0020*/  LDC.64 R2, c[0x0][0x388] ;  /* 0x0000e200ff027b82 */ /* 0x000e220000000a00 */
[----:B------:R-:W1:Y:S07]  /*0030*/  LDCU.64 UR4, c[0x0][0x358] ;  /* 0x00006b00ff0477ac */ /* 0x000e6e0008000a00 */
[----:B------:R-:W2:Y:S01]  /*0040*/  LDC.64 R4, c[0x0][0x390] ;  /* 0x0000e400ff047b82 */ /* 0x000ea20000000a00 */
[----:B0-----:R-:W-:-:S04]  /*0050*/  IMAD.WIDE.U32 R2, R11, 0x4, R2 ;  /* 0x000000040b027825 */ /* 0x001fc800078e0002 */
[----:B--2---:R-:W-:Y:S01]  /*0060*/  IMAD.WIDE.U32 R4, R11, 0x4, R4 ;  /* 0x000000040b047825 */ /* 0x004fe200078e0004 */
[----:B-1----:R-:W2:Y:S04]  /*0070*/  LDG.E R0, desc[UR4][R2.64] ;  /* 0x0000000402007981 */ /* 0x002ea8000c1e1900 */
[----:B------:R-:W2:Y:S01]  /*0080*/  LDG.E R9, desc[UR4][R4.64] ;  /* 0x0000000404097981 */ /* 0x000ea2000c1e1900 */
[----:B------:R-:W-:Y:S01]  /*0090*/  BSSY.RECONVERGENT B0, `(.L_x_0) ;  /* 0x0000008000007945 */ /* 0x000fe20003800200 */
[----:B--2---:R-:W-:-:S13]  /*00a0*/  ISETP.GT.AND P0, PT, R0, R9, PT ;  /* 0x000000090000720c */ /* 0x004fda0003f04270 */
[----:B------:R-:W-:Y:S05]  /*00b0*/  @!P0 BRA `(.L_x_1) ;  /* 0x0000000000148947 */ /* 0x000fea0003800000 */
[----:B------:R-:W0:Y:S01]  /*00c0*/  LDC.64 R6, c[0x0][0x380] ;  /* 0x0000e000ff067b82 */ /* 0x000e220000000a00 */
[----:B------:R1:W-:Y:S01]  /*00d0*/  STG.E desc[UR4][R2.64], R9 ;  /* 0x0000000902007986 */ /* 0x0003e2000c101904 */
[----:B0-----:R-:W-:-:S05]  /*00e0*/  IMAD.WIDE.U32 R6, R11, 0x8, R6 ;  /* 0x000000080b067825 */ /* 0x001fca00078e0006 */
[----:B------:R1:W-:Y:S04]  /*00f0*/  STG.E.U8 desc[UR4][R6.64+0x4], RZ ;  /* 0x000004ff06007986 */ /* 0x0003e8000c101104 */
[----:B------:R1:W5:Y:S02]  /*0100*/  LDG.E R0, desc[UR4][R2.64] ;  /* 0x0000000402007981 */ /* 0x000364000c1e1900 */
.L_x_1:
[----:B------:R-:W-:Y:S05]  /*0110*/  BSYNC.RECONVERGENT B0 ;  /* 0x0000000000007941 */ /* 0x000fea0003800200 */
.L_x_0:
[----:B-----5:R-:W-:Y:S01]  /*0120*/  STG.E desc[UR4][R4.64], R0 ;  /* 0x0000000004007986 */ /* 0x020fe2000c101904 */
[----:B------:R-:W-:Y:S05]  /*0130*/  EXIT ;  /* 0x000000000000794d */ /* 0x000fea0003800000 */
.L_x_2:
[----:B------:R-:W-:-:S00]  /*0140*/  BRA `(.L_x_2) ;  /* 0xfffffffc00fc7947 */ /* 0x000fc0000383ffff */
[----:B------:R-:W-:-:S00]  /*0150*/  NOP ;  /* 0x0000000000007918 */ /* 0x000fc00000000000 */
        /* <DEDUP_REMOVED lines=10> */
.L_x_17:


//--------------------- .text._Z9Cauta_NodP3NodP6MuchiePiS3_S3_ --------------------------
	.section	.text._Z9Cauta_NodP3NodP6MuchiePiS3_S3_,"ax",@progbits
	.align	128
        .global         _Z9Cauta_NodP3NodP6MuchiePiS3_S3_
        .type           _Z9Cauta_NodP3NodP6MuchiePiS3_S3_,@function
        .size           _Z9Cauta_NodP3NodP6MuchiePiS3_S3_,(.L_x_18 - _Z9Cauta_NodP3NodP6MuchiePiS3_S3_)
        .other          _Z9Cauta_NodP3NodP6MuchiePiS3_S3_,@"STO_CUDA_ENTRY STV_DEFAULT"
_Z9Cauta_NodP3NodP6MuchiePiS3_S3_:
.text._Z9Cauta_NodP3NodP6MuchiePiS3_S3_:
[----:B------:R-:W-:Y:S01]  /*0000*/  LDC R1, c[0x0][0x37c] ;  /* 0x0000df00ff017b82 */ /* 0x000fe20000000800 */
[----:B------:R-:W0:Y:S07]  /*0010*/  S2R R7, SR_TID.X ;  /* 0x0000000000077919 */ /* 0x000e2e0000002100 */
[----:B------:R-:W0:Y:S01]  /*0020*/  LDC.64 R2, c[0x0][0x380] ;  /* 0x0000e000ff027b82 */ /* 0x000e220000000a00 */
[----:B------:R-:W1:Y:S01]  /*0030*/  LDCU.64 UR4, c[0x0][0x358] ;  /* 0x00006b00ff0477ac */ /* 0x000e620008000a00 */
[----:B0-----:R-:W-:-:S05]  /*0040*/  IMAD.WIDE.U32 R2, R7, 0x8, R2 ;  /* 0x0000000807027825 */ /* 0x001fca00078e0002 */
[----:B-1----:R-:W2:Y:S02]  /*0050*/  LDG.E.U8 R0, desc[UR4][R2.64+0x4] ;  /* 0x0000040402007981 */ /* 0x002ea4000c1e1100 */
[----:B--2---:R-:W-:-:S13]  /*0060*/  ISETP.NE.AND P0, PT, R0, RZ, PT ;  /* 0x000000ff0000720c */ /* 0x004fda0003f05270 */
[----:B------:R-:W-:Y:S05]  /*0070*/  @P0 EXIT ;  /* 0x000000000000094d */ /* 0x000fea0003800000 */
[----:B------:R-:W-:Y:S01]  /*0080*/  IMAD.MOV.U32 R6, RZ, RZ, 0x1 ;  /* 0x00000001ff067424 */ /* 0x000fe200078e00ff */
[----:B------:R-:W0:Y:S01]  /*0090*/  LDC.64 R4, c[0x0][0x398] ;  /* 0x0000e600ff047b82 */ /* 0x000e220000000a00 */
[----:B------:R-:W-:-:S03]  /*00a0*/  IMAD.MOV.U32 R0, RZ, RZ, RZ ;  /* 0x000000ffff007224 */ /* 0x000fc600078e00ff */
[----:B------:R1:W-:Y:S02]  /*00b0*/  STG.E.U8 desc[UR4][R2.64+0x4], R6 ;  /* 0x0000040602007986 */ /* 0x0003e4000c101104 */
[----:B01----:R-:W-:-:S07]  /*00c0*/  IMAD.WIDE.U32 R4, R7, 0x4, R4 ;  /* 0x0000000407047825 */ /* 0x003fce00078e0004 */
.L_x_15:
[----:B------:R-:W0:Y:S01]  /*00d0*/  LDC.64 R8, c[0x0][0x380] ;  /* 0x0000e000ff087b82 */ /* 0x000e220000000a00 */
[----:B------:R1:W5:Y:S07]  /*00e0*/  LDG.E R12, desc[UR4][R2.64] ;  /* 0x00000004020c7981 */ /* 0x00036e000c1e1900 */
[----:B------:R-:W2:Y:S01]  /*00f0*/  LDC.64 R6, c[0x0][0x388] ;  /* 0x0000e200ff067b82 */ /* 0x000ea20000000a00 */
[----:B0-----:R-:W-:-:S05]  /*0100*/  IMAD.WIDE.U32 R8, R0, 0x8, R8 ;  /* 0x0000000800087825 */ /* 0x001fca00078e0008 */
[----:B------:R1:W5:Y:S01]  /*0110*/  LDG.E R15, desc[UR4][R8.64] ;  /* 0x00000004080f7981 */ /* 0x000362000c1e1900 */
[----:B------:R-:W-:Y:S01]  /*0120*/  BSSY.RECONVERGENT B1, `(.L_x_3) ;  /* 0x0000038000017945 */ /* 0x000fe20003800200 */
[----:B------:R-:W-:-:S07]  /*0130*/  IMAD.MOV.U32 R13, RZ, RZ, RZ ;  /* 0x000000ffff0d7224 */ /* 0x000fce00078e00ff */
.L_x_13:
[----:B-12---:R-:W-:-:S05]  /*0140*/  IMAD.WIDE.U32 R8, R13, 0x8, R6 ;  /* 0x000000080d087825 */ /* 0x006fca00078e0006 */
[----:B------:R-:W2:Y:S01]  /*0150*/  LDG.E R11, desc[UR4][R8.64] ;  /* 0x00000004080b7981 */ /* 0x000ea2000c1e1900 */
[----:B------:R-:W-:Y:S01]  /*0160*/  BSSY.RELIABLE B0, `(.L_x_4) ;  /* 0x0000009000007945 */ /* 0x000fe20003800100 */
[----:B--2--5:R-:W-:-:S13]  /*0170*/  ISETP.NE.AND P0, PT, R11, R12, PT ;  /* 0x0000000c0b00720c */ /* 0x024fda0003f05270 */
[----:B------:R-:W-:Y:S05]  /*0180*/  @P0 BRA `(.L_x_5) ;  /* 0x0000000000180947 */ /* 0x000fea0003800000 */
[----:B------:R-:W2:Y:S01]  /*0190*/  LDG.E R10, desc[UR4][R8.64+0x4] ;  /* 0x00000404080a7981 */ /* 0x000ea2000c1e1900 */
[----:B------:R-:W-:Y:S01]  /*01a0*/  IMAD.MOV.U32 R11, RZ, RZ, RZ ;  /* 0x000000ffff0b7224 */ /* 0x000fe200078e00ff */
[----:B--2---:R-:W-:Y:S02]  /*01b0*/  ISETP.NE.AND P0, PT, R10, R15, PT ;  /* 0x0000000f0a00720c */ /* 0x004fe40003f05270 */
[----:B------:R-:W-:-:S11]  /*01c0*/  MOV R10, R13 ;  /* 0x0000000d000a7202 */ /* 0x000fd60000000f00 */
[----:B------:R-:W-:Y:S05]  /*01d0*/  @!P0 BREAK.RELIABLE B0 ;  /* 0x0000000000008942 */ /* 0x000fea0003800100 */
[----:B------:R-:W-:Y:S05]  /*01e0*/  @!P0 BRA `(.L_x_6) ;  /* 0x00000000009c8947 */ /* 0x000fea0003800000 */
.L_x_5:
[----:B------:R-:W-:Y:S05]  /*01f0*/  BSYNC.RELIABLE B0 ;  /* 0x0000000000007941 */ /* 0x000fea0003800100 */
.L_x_4:
[----:B------:R-:W2:Y:S01]  /*0200*/  LDG.E R11, desc[UR4][R8.64+0x8] ;  /* 0x00000804080b7981 */ /* 0x000ea2000c1e1900 */
[----:B------:R-:W-:Y:S01]  /*0210*/  BSSY.RELIABLE B2, `(.L_x_7) ;  /* 0x0000009000027945 */ /* 0x000fe20003800100 */
[----:B--2---:R-:W-:-:S13]  /*0220*/  ISETP.NE.AND P0, PT, R11, R12, PT ;  /* 0x0000000c0b00720c */ /* 0x004fda0003f05270 */
[----:B------:R-:W-:Y:S05]  /*0230*/  @P0 BRA `(.L_x_8) ;  /* 0x0000000000180947 */ /* 0x000fea0003800000 */
[----:B------:R-:W2:Y:S01]  /*0240*/  LDG.E R10, desc[UR4][R8.64+0xc] ;  /* 0x00000c04080a7981 */ /* 0x000ea2000c1e1900 */
[----:B------:R-:W-:Y:S01]  /*0250*/  IMAD.MOV.U32 R11, RZ, RZ, RZ ;  /* 0x000000ffff0b7224 */ /* 0x000fe200078e00ff */
[----:B--2---:R-:W-:Y:S01]  /*0260*/  ISETP.NE.AND P0, PT, R10, R15, PT ;  /* 0x0000000f0a00720c */ /* 0x004fe20003f05270 */
[----:B------:R-:W-:-:S12]  /*0270*/  VIADD R10, R13, 0x1 ;  /* 0x000000010d0a7836 */ /* 0x000fd80000000000 */
[----:B------:R-:W-:Y:S05]  /*0280*/  @!P0 BREAK.RELIABLE B2 ;  /* 0x0000000000028942 */ /* 0x000fea0003800100 */
[----:B------:R-:W-:Y:S05]  /*0290*/  @!P0 BRA `(.L_x_6) ;  /* 0x0000000000708947 */ /* 0x000fea0003800000 */
.L_x_8:
[----:B------:R-:W-:Y:S05]  /*02a0*/  BSYNC.RELIABLE B2 ;  /* 0x0000000000027941 */ /* 0x000fea0003800100 */
.L_x_7:
[----:B------:R-:W2:Y:S01]  /*02b0*/  LDG.E R11, desc[UR4][R8.64+0x10] ;  /* 0x00001004080b7981 */ /* 0x000ea2000c1e1900 */
[----:B------:R-:W-:Y:S01]  /*02c0*/  BSSY.RELIABLE B2, `(.L_x_9) ;  /* 0x0000009000027945 */ /* 0x000fe20003800100 */
[----:B--2---:R-:W-:-:S13]  /*02d0*/  ISETP.NE.AND P0, PT, R11, R12, PT ;  /* 0x0000000c0b00720c */ /* 0x004fda0003f05270 */
[----:B------:R-:W-:Y:S05]  /*02e0*/  @P0 BRA `(.L_x_10) ;  /* 0x0000000000180947 */ /* 0x000fea0003800000 */
[----:B------:R-:W2:Y:S01]  /*02f0*/  LDG.E R10, desc[UR4][R8.64+0x14] ;  /* 0x00001404080a7981 */ /* 0x000ea2000c1e1900 */
[----:B------:R-:W-:Y:S01]  /*0300*/  IMAD.MOV.U32 R11, RZ, RZ, RZ ;  /* 0x000000ffff0b7224 */ /* 0x000fe200078e00ff */
[----:B--2---:R-:W-:Y:S02]  /*0310*/  ISETP.NE.AND P0, PT, R10, R15, PT ;  /* 0x0000000f0a00720c */ /* 0x004fe40003f05270 */
[----:B------:R-:W-:-:S11]  /*0320*/  IADD3 R10, PT, PT, R13, 0x2, RZ ;  /* 0x000000020d0a7810 */ /* 0x000fd60007ffe0ff */
[----:B------:R-:W-:Y:S05]  /*0330*/  @!P0 BREAK.RELIABLE B2 ;  /* 0x0000000000028942 */ /* 0x000fea0003800100 */
[----:B------:R-:W-:Y:S05]  /*0340*/  @!P0 BRA `(.L_x_6) ;  /* 0x0000000000448947 */ /* 0x000fea0003800000 */
.L_x_10:
[----:B------:R-:W-:Y:S05]  /*0350*/  BSYNC.RELIABLE B2 ;  /* 0x0000000000027941 */ /* 0x000fea0003800100 */
.L_x_9:
[----:B------:R-:W2:Y:S01]  /*0360*/  LDG.E R11, desc[UR4][R8.64+0x18] ;  /* 0x00001804080b7981 */ /* 0x000ea2000c1e1900 */
[----:B------:R-:W-:Y:S01]  /*0370*/  BSSY.RELIABLE B2, `(.L_x_11) ;  /* 0x0000009000027945 */ /* 0x000fe20003800100 */
[----:B--2---:R-:W-:-:S13]  /*0380*/  ISETP.NE.AND P0, PT, R11, R12, PT ;  /* 0x0000000c0b00720c */ /* 0x004fda0003f05270 */
[----:B------:R-:W-:Y:S05]  /*0390*/  @P0 BRA `(.L_x_12) ;  /* 0x0000000000180947 */ /* 0x000fea0003800000 */
[----:B------:R-:W2:Y:S01]  /*03a0*/  LDG.E R8, desc[UR4][R8.64+0x1c] ;  /* 0x00001c0408087981 */ /* 0x000ea2000c1e1900 */
[----:B------:R-:W-:Y:S02]  /*03b0*/  HFMA2 R11, -RZ, RZ, 0, 0 ;  /* 0x00000000ff0b7431 */ /* 0x000fe400000001ff */
[----:B------:R-:W-:Y:S01]  /*03c0*/  VIADD R10, R13, 0x3 ;  /* 0x000000030d0a7836 */ /* 0x000fe20000000000 */
[----:B--2---:R-:W-:-:S13]  /*03d0*/  ISETP.NE.AND P0, PT, R8, R15, PT ;  /* 0x0000000f0800720c */ /* 0x004fda0003f05270 */
[----:B------:R-:W-:Y:S05]  /*03e0*/  @!P0 BREAK.RELIABLE B2 ;  /* 0x0000000000028942 */ /* 0x000fea0003800100 */
[----:B------:R-:W-:Y:S05]  /*03f0*/  @!P0 BRA `(.L_x_6) ;  /* 0x0000000000188947 */ /* 0x000fea0003800000 */
.L_x_12:
[----:B------:R-:W-:Y:S05]  /*0400*/  BSYNC.RELIABLE B2 ;  /* 0x0000000000027941 */ /* 0x000fea0003800100 */
.L_x_11:
[----:B------:R-:W-:-:S05]  /*0410*/  VIADD R13, R13, 0x4 ;  /* 0x000000040d0d7836 */ /* 0x000fca0000000000 */
[----:B------:R-:W-:-:S13]  /*0420*/  ISETP.NE.AND P0, PT, R13, 0x1f4, PT ;  /* 0x000001f40d00780c */ /* 0x000fda0003f05270 */
[----:B------:R-:W-:Y:S05]  /*0430*/  @P0 BRA `(.L_x_13) ;  /* 0xfffffffc00400947 */ /* 0x000fea000383ffff */
[----:B------:R-:W-:Y:S01]  /*0440*/  IMAD.MOV.U32 R8, RZ, RZ, 0xf4240 ;  /* 0x000f4240ff087424 */ /* 0x000fe200078e00ff */
[----:B------:R-:W-:Y:S06]  /*0450*/  BRA `(.L_x_14) ;  /* 0x0000000000107947 */ /* 0x000fec0003800000 */
.L_x_6:
[----:B------:R-:W0:Y:S02]  /*0460*/  LDCU.64 UR6, c[0x0][0x390] ;  /* 0x00007200ff0677ac */ /* 0x000e240008000a00 */
[----:B0-----:R-:W-:-:S04]  /*0470*/  LEA R6, P0, R10, UR6, 0x2 ;  /* 0x000000060a067c11 */ /* 0x001fc8000f8010ff */
[----:B------:R-:W-:-:S05]  /*0480*/  LEA.HI.X R7, R10, UR7, R11, 0x2, P0 ;  /* 0x000000070a077c11 */ /* 0x000fca00080f140b */
[----:B------:R0:W5:Y:S04]  /*0490*/  LDG.E R8, desc[UR4][R6.64] ;  /* 0x0000000406087981 */ /* 0x000168000c1e1900 */
.L_x_14:
[----:B------:R-:W-:Y:S05]  /*04a0*/  BSYNC.RECONVERGENT B1 ;  /* 0x0000000000017941 */ /* 0x000fea0003800200 */
.L_x_3:
[----:B------:R-:W-:Y:S05]  /*04b0*/  WARPSYNC.ALL ;  /* 0x0000000000007948 */ /* 0x000fea0003800000 */
[----:B0-----:R-:W0:Y:S01]  /*04c0*/  LDC.64 R6, c[0x0][0x3a0] ;  /* 0x0000e800ff067b82 */ /* 0x001e220000000a00 */
[----:B------:R-:W2:Y:S01]  /*04d0*/  LDG.E R11, desc[UR4][R4.64] ;  /* 0x00000004040b7981 */ /* 0x000ea2000c1e1900 */
[----:B0-----:R-:W-:-:S05]  /*04e0*/  IMAD.WIDE.U32 R6, R0, 0x4, R6 ;  /* 0x0000000400067825 */ /* 0x001fca00078e0006 */
[----:B------:R-:W3:Y:S01]  /*04f0*/  LDG.E R9, desc[UR4][R6.64] ;  /* 0x0000000406097981 */ /* 0x000ee2000c1e1900 */
[----:B------:R-:W-:Y:S01]  /*0500*/  VIADD R0, R0, 0x1 ;  /* 0x0000000100007836 */ /* 0x000fe20000000000 */
[----:B--2--5:R-:W-:-:S04]  /*0510*/  IADD3 R11, PT, PT, R11, R8, RZ ;  /* 0x000000080b0b7210 */ /* 0x024fc80007ffe0ff */
[----:B---3--:R-:W-:-:S04]  /*0520*/  ISETP.GT.AND P0, PT, R9, R11, PT ;  /* 0x0000000b0900720c */ /* 0x008fc80003f04270 */
[----:B------:R-:W-:-:S13]  /*0530*/  ISETP.GT.OR P0, PT, R8, 0xf423f, !P0 ;  /* 0x000f423f0800780c */ /* 0x000fda0004704670 */
[----:B------:R0:W-:Y:S01]  /*0540*/  @!P0 STG.E desc[UR4][R6.64], R11 ;  /* 0x0000000b06008986 */ /* 0x0001e2000c101904 */
[----:B------:R-:W-:-:S13]  /*0550*/  ISETP.NE.AND P0, PT, R0, 0x1f4, PT ;  /* 0x000001f40000780c */ /* 0x000fda0003f05270 */
[----:B0-----:R-:W-:Y:S05]  /*0560*/  @P0 BRA `(.L_x_15) ;  /* 0xfffffff800d80947 */ /* 0x001fea000383ffff */
[----:B------:R-:W-:Y:S05]  /*0570*/  EXIT ;  /* 0x000000000000794d */ /* 0x000fea0003800000 */
.L_x_16:
        /* <DEDUP_REMOVED lines=16> */
.L_x_18:


//--------------------- .nv.shared.reserved.0     --------------------------
	.section	.nv.shared.reserved.0,"aw",@nobits
	.weak		__nv_reservedSMEM_offset_0_alias
	.size		__nv_reservedSMEM_offset_0_alias, 0, 64
	.other		__nv_reservedSMEM_offset_0_alias,@"STO_CUDA_RESERVED_SHARED STV_DEFAULT"
__nv_reservedSMEM_offset_0_alias:
	.zero		0
	.zero		64


//--------------------- .nv.constant0._Z17UpdateCostDrumuriP3NodPiS1_ --------------------------
	.section	.nv.constant0._Z17UpdateCostDrumuriP3NodPiS1_,"a",@progbits
	.sectionflags	@""
	.align	4
.nv.constant0._Z17UpdateCostDrumuriP3NodPiS1_:
	.zero		920


//--------------------- .nv.constant0._Z9Cauta_NodP3NodP6MuchiePiS3_S3_ --------------------------
	.section	.nv.constant0._Z9Cauta_NodP3NodP6MuchiePiS3_S3_,"a",@progbits
	.sectionflags	@""
	.align	4
.nv.constant0._Z9Cauta_NodP3NodP6MuchiePiS3_S3_:
	.zero		936


//--------------------- SYMBOLS --------------------------

	.type		.nv.reservedSmem.offset0,@object
	.size		.nv.reservedSmem.offset0,0x4
